//
// Generated by NVIDIA NVVM Compiler
//
// Compiler Build ID: CL-36424714
// Cuda compilation tools, release 13.0, V13.0.88
// Based on NVVM 20.0.0
//

.version 9.0
.target sm_100
.address_size 64

	// .globl	_Z6matmulPiPKiS1_i

.visible .entry _Z6matmulPiPKiS1_i(
	.param .u64 .ptr .align 1 _Z6matmulPiPKiS1_i_param_0,
	.param .u64 .ptr .align 1 _Z6matmulPiPKiS1_i_param_1,
	.param .u64 .ptr .align 1 _Z6matmulPiPKiS1_i_param_2,
	.param .u32 _Z6matmulPiPKiS1_i_param_3
)
{
	.reg .pred 	%p<2>;
	.reg .b32 	%r<9>;
	.reg .b64 	%rd<11>;

	ld.param.u64 	%rd1, [_Z6matmulPiPKiS1_i_param_0];
	ld.param.u64 	%rd2, [_Z6matmulPiPKiS1_i_param_1];
	ld.param.u64 	%rd3, [_Z6matmulPiPKiS1_i_param_2];
	ld.param.u32 	%r2, [_Z6matmulPiPKiS1_i_param_3];
	mov.u32 	%r3, %tid.x;
	mov.u32 	%r4, %ctaid.x;
	mov.u32 	%r5, %ntid.x;
	mad.lo.s32 	%r1, %r4, %r5, %r3;
	setp.ge.s32 	%p1, %r1, %r2;
	@%p1 bra 	$L__BB0_2;
	cvta.to.global.u64 	%rd4, %rd2;
	cvta.to.global.u64 	%rd5, %rd3;
	cvta.to.global.u64 	%rd6, %rd1;
	mul.wide.s32 	%rd7, %r1, 4;
	add.s64 	%rd8, %rd4, %rd7;
	ld.global.u32 	%r6, [%rd8];
	add.s64 	%rd9, %rd5, %rd7;
	ld.global.u32 	%r7, [%rd9];
	add.s32 	%r8, %r7, %r6;
	add.s64 	%rd10, %rd6, %rd7;
	st.global.u32 	[%rd10], %r8;
$L__BB0_2:
	ret;

}


// ===== COMPILED SASS (sm_100) =====

	.target	sm_100

	.elftype	@"ET_EXEC"


//--------------------- .note.nv.tkinfo           --------------------------
	.section	.note.nv.tkinfo,"",@"SHT_NOTE"
	.sectionflags	@"SHF_NOTE_NV_TKINFO"
	.tkinfo
        /*0018*/ 	.word	0x00000002
        /*0030*/ 	.string	""
        /*0030*/ 	.string	"ptxas"
        /*0030*/ 	.string	"Cuda compilation tools, release 13.0, V13.0.88"
        /*0030*/ 	.string	"Build cuda_13.0.r13.0/compiler.36424714_0"
        /*0030*/ 	.string	"-arch sm_100 -m 64 "



//--------------------- .note.nv.cuinfo           --------------------------
	.section	.note.nv.cuinfo,"",@"SHT_NOTE"
	.sectionflags	@"SHF_NOTE_NV_CUINFO"
        /*0018*/ 	.short	0x0002
        /*001a*/ 	.short	0x0064
        /*001c*/ 	.short	0x0082
	.zero		2


//--------------------- .nv.info                  --------------------------
	.section	.nv.info,"",@"SHT_CUDA_INFO"
	.align	4


	//----- nvinfo : EIATTR_REGCOUNT
	.align		4
        /*0000*/ 	.byte	0x04, 0x2f
        /*0002*/ 	.short	(.L_1 - .L_0)
	.align		4
.L_0:
        /*0004*/ 	.word	index@(_Z6matmulPiPKiS1_i)
        /*0008*/ 	.word	0x0000000c


	//----- nvinfo : EIATTR_FRAME_SIZE
	.align		4
.L_1:
        /*000c*/ 	.byte	0x04, 0x11
        /*000e*/ 	.short	(.L_3 - .L_2)
	.align		4
.L_2:
        /*0010*/ 	.word	index@(_Z6matmulPiPKiS1_i)
        /*0014*/ 	.word	0x00000000


	//----- nvinfo : EIATTR_MIN_STACK_SIZE
	.align		4
.L_3:
        /*0018*/ 	.byte	0x04, 0x12
        /*001a*/ 	.short	(.L_5 - .L_4)
	.align		4
.L_4:
        /*001c*/ 	.word	index@(_Z6matmulPiPKiS1_i)
        /*0020*/ 	.word	0x00000000
.L_5:


//--------------------- .nv.compat                --------------------------
	.section	.nv.compat,"",@"SHT_CUDA_COMPAT_INFO"
	.align	4
        /*0000*/ 	.byte	0x02, 0x09, 0x00, 0x00, 0x02, 0x02, 0x01, 0x00, 0x02, 0x05, 0x05, 0x00, 0x03, 0x07, 0x01, 0x01
        /*0010*/ 	.byte	0x02, 0x03, 0x00, 0x00, 0x02, 0x06, 0x01, 0x00, 0x04, 0x0b, 0x08, 0x00, 0x09, 0x00, 0x00, 0x00
        /*0020*/ 	.byte	0x00, 0x00, 0x00, 0x00


//--------------------- .nv.info._Z6matmulPiPKiS1_i --------------------------
	.section	.nv.info._Z6matmulPiPKiS1_i,"",@"SHT_CUDA_INFO"
	.sectionflags	@""
	.align	4


	//----- nvinfo : EIATTR_CUDA_API_VERSION
	.align		4
        /*0000*/ 	.byte	0x04, 0x37
        /*0002*/ 	.short	(.L_7 - .L_6)
.L_6:
        /*0004*/ 	.word	0x00000082


	//----- nvinfo : EIATTR_KPARAM_INFO
	.align		4
.L_7:
        /*0008*/ 	.byte	0x04, 0x17
        /*000a*/ 	.short	(.L_9 - .L_8)
.L_8:
        /*000c*/ 	.word	0x00000000
        /*0010*/ 	.short	0x0003
        /*0012*/ 	.short	0x0018
        /*0014*/ 	.byte	0x00, 0xf0, 0x11, 0x00


	//----- nvinfo : EIATTR_KPARAM_INFO
	.align		4
.L_9:
        /*0018*/ 	.byte	0x04, 0x17
        /*001a*/ 	.short	(.L_11 - .L_10)
.L_10:
        /*001c*/ 	.word	0x00000000
        /*0020*/ 	.short	0x0002
        /*0022*/ 	.short	0x0010
        /*0024*/ 	.byte	0x00, 0xf5, 0x21, 0x00


	//----- nvinfo : EIATTR_KPARAM_INFO
	.align		4
.L_11:
        /*0028*/ 	.byte	0x04, 0x17
        /*002a*/ 	.short	(.L_13 - .L_12)
.L_12:
        /*002c*/ 	.word	0x00000000
        /*0030*/ 	.short	0x0001
        /*0032*/ 	.short	0x0008
        /*0034*/ 	.byte	0x00, 0xf5, 0x21, 0x00


	//----- nvinfo : EIATTR_KPARAM_INFO
	.align		4
.L_13:
        /*0038*/ 	.byte	0x04, 0x17
        /*003a*/ 	.short	(.L_15 - .L_14)
.L_14:
        /*003c*/ 	.word	0x00000000
        /*0040*/ 	.short	0x0000
        /*0042*/ 	.short	0x0000
        /*0044*/ 	.byte	0x00, 0xf5, 0x21, 0x00


	//----- nvinfo : EIATTR_SPARSE_MMA_MASK
	.align		4
.L_15:
        /*0048*/ 	.byte	0x03, 0x50
        /*004a*/ 	.short	0x0000


	//----- nvinfo : EIATTR_MAXREG_COUNT
	.align		4
        /*004c*/ 	.byte	0x03, 0x1b
        /*004e*/ 	.short	0x00ff


	//----- nvinfo : EIATTR_MERCURY_ISA_VERSION
	.align		4
        /*0050*/ 	.byte	0x03, 0x5f
        /*0052*/ 	.short	0x0101


	//----- nvinfo : EIATTR_VRC_CTA_INIT_COUNT
	.align		4
        /*0054*/ 	.byte	0x02, 0x4a
	.zero		1
	.zero		1


	//----- nvinfo : EIATTR_EXIT_INSTR_OFFSETS
	.align		4
        /*0058*/ 	.byte	0x04, 0x1c
        /*005a*/ 	.short	(.L_17 - .L_16)


	//   ....[0]....
.L_16:
        /*005c*/ 	.word	0x00000070


	//   ....[1]....
        /*0060*/ 	.word	0x00000130


	//----- nvinfo : EIATTR_CBANK_PARAM_SIZE
	.align		4
.L_17:
        /*0064*/ 	.byte	0x03, 0x19
        /*0066*/ 	.short	0x001c


	//----- nvinfo : EIATTR_PARAM_CBANK
	.align		4
        /*0068*/ 	.byte	0x04, 0x0a
        /*006a*/ 	.short	(.L_19 - .L_18)
	.align		4
.L_18:
        /*006c*/ 	.word	index@(.nv.constant0._Z6matmulPiPKiS1_i)
        /*0070*/ 	.short	0x0380
        /*0072*/ 	.short	0x001c


	//----- nvinfo : EIATTR_SW_WAR
	.align		4
.L_19:
        /*0074*/ 	.byte	0x04, 0x36
        /*0076*/ 	.short	(.L_21 - .L_20)
.L_20:
        /*0078*/ 	.word	0x00000008
.L_21:


//--------------------- .nv.callgraph             --------------------------
	.section	.nv.callgraph,"",@"SHT_CUDA_CALLGRAPH"
	.align	4
	.sectionentsize	8
	.align		4
        /*0000*/ 	.word	0x00000000
	.align		4
        /*0004*/ 	.word	0xffffffff
	.align		4
        /*0008*/ 	.word	0x00000000
	.align		4
        /*000c*/ 	.word	0xfffffffe
	.align		4
        /*0010*/ 	.word	0x00000000
	.align		4
        /*0014*/ 	.word	0xfffffffd
	.align		4
        /*0018*/ 	.word	0x00000000
	.align		4
        /*001c*/ 	.word	0xfffffffc


//--------------------- .text._Z6matmulPiPKiS1_i  --------------------------
	.section	.text._Z6matmulPiPKiS1_i,"ax",@progbits
	.align	128
        .global         _Z6matmulPiPKiS1_i
        .type           _Z6matmulPiPKiS1_i,@function
        .size           _Z6matmulPiPKiS1_i,(.L_x_1 - _Z6matmulPiPKiS1_i)
        .other          _Z6matmulPiPKiS1_i,@"STO_CUDA_ENTRY STV_DEFAULT"
_Z6matmulPiPKiS1_i:
.text._Z6matmulPiPKiS1_i:
[----:B------:R-:W-:Y:S01]  /*0000*/  LDC R1, c[0x0][0x37c] ;  /* 0x0000df00ff017b82 */ /* 0x000fe20000000800 */
[----:B------:R-:W0:Y:S07]  /*0010*/  S2R R9, SR_TID.X ;  /* 0x0000000000097919 */ /* 0x000e2e0000002100 */
[----:B------:R-:W0:Y:S01]  /*0020*/  S2UR UR4, SR_CTAID.X ;  /* 0x00000000000479c3 */ /* 0x000e220000002500 */
[----:B------:R-:W1:Y:S07]  /*0030*/  LDCU UR5, c[0x0][0x398] ;  /* 0x00007300ff0577ac */ /* 0x000e6e0008000800 */
[----:B------:R-:W0:Y:S02]  /*0040*/  LDC R0, c[0x0][0x360] ;  /* 0x0000d800ff007b82 */ /* 0x000e240000000800 */
[----:B0-----:R-:W-:-:S05]  /*0050*/  IMAD R9, R0, UR4, R9 ;  /* 0x0000000400097c24 */ /* 0x001fca000f8e0209 */
[----:B-1----:R-:W-:-:S13]  /*0060*/  ISETP.GE.AND P0, PT, R9, UR5, PT ;  /* 0x0000000509007c0c */ /* 0x002fda000bf06270 */
[----:B------:R-:W-:Y:S05]  /*0070*/  @P0 EXIT ;  /* 0x000000000000094d */ /* 0x000fea0003800000 */
[----:B------:R-:W0:Y:S01]  /*0080*/  LDC.64 R2, c[0x0][0x388] ;  /* 0x0000e200ff027b82 */ /* 0x000e220000000a00 */
[----:B------:R-:W1:Y:S07]  /*0090*/  LDCU.64 UR4, c[0x0][0x358] ;  /* 0x00006b00ff0477ac */ /* 0x000e6e0008000a00 */
[----:B------:R-:W2:Y:S08]  /*00a0*/  LDC.64 R4, c[0x0][0x390] ;  /* 0x0000e400ff047b82 */ /* 0x000eb00000000a00 */
[----:B------:R-:W3:Y:S01]  /*00b0*/  LDC.64 R6, c[0x0][0x380] ;  /* 0x0000e000ff067b82 */ /* 0x000ee20000000a00 */
[----:B0-----:R-:W-:-:S06]  /*00c0*/  IMAD.WIDE R2, R9, 0x4, R2 ;  /* 0x0000000409027825 */ /* 0x001fcc00078e0202 */
[----:B-1----:R-:W4:Y:S01]  /*00d0*/  LDG.E R2, desc[UR4][R2.64] ;  /* 0x0000000402027981 */ /* 0x002f22000c1e1900 */
[----:B--2---:R-:W-:-:S06]  /*00e0*/  IMAD.WIDE R4, R9, 0x4, R4 ;  /* 0x0000000409047825 */ /* 0x004fcc00078e0204 */
[----:B------:R-:W4:Y:S01]  /*00f0*/  LDG.E R5, desc[UR4][R4.64] ;  /* 0x0000000404057981 */ /* 0x000f22000c1e1900 */
[----:B---3--:R-:W-:Y:S01]  /*0100*/  IMAD.WIDE R6, R9, 0x4, R6 ;  /* 0x0000000409067825 */ /* 0x008fe200078e0206 */
[----:B----4-:R-:W-:-:S05]  /*0110*/  IADD3 R9, PT, PT, R2, R5, RZ ;  /* 0x0000000502097210 */ /* 0x010fca0007ffe0ff */
[----:B------:R-:W-:Y:S01]  /*0120*/  STG.E desc[UR4][R6.64], R9 ;  /* 0x0000000906007986 */ /* 0x000fe2000c101904 */
[----:B------:R-:W-:Y:S05]  /*0130*/  EXIT ;  /* 0x000000000000794d */ /* 0x000fea0003800000 */
.L_x_0:
[----:B------:R-:W-:-:S00]  /*0140*/  BRA `(.L_x_0) ;  /* 0xfffffffc00fc7947 */ /* 0x000fc0000383ffff */
[----:B------:R-:W-:-:S00]  /*0150*/  NOP ;  /* 0x0000000000007918 */ /* 0x000fc00000000000 */
        /* <DEDUP_REMOVED lines=10> */
.L_x_1:


//--------------------- .nv.shared.reserved.0     --------------------------
	.section	.nv.shared.reserved.0,"aw",@nobits
	.weak		__nv_reservedSMEM_offset_0_alias
	.size		__nv_reservedSMEM_offset_0_alias, 0, 64
	.other		__nv_reservedSMEM_offset_0_alias,@"STO_CUDA_RESERVED_SHARED STV_DEFAULT"
__nv_reservedSMEM_offset_0_alias:
	.zero		0
	.zero		64


//--------------------- .nv.constant0._Z6matmulPiPKiS1_i --------------------------
	.section	.nv.constant0._Z6matmulPiPKiS1_i,"a",@progbits
	.sectionflags	@""
	.align	4
.nv.constant0._Z6matmulPiPKiS1_i:
	.zero		924


//--------------------- SYMBOLS --------------------------

	.type		.nv.reservedSmem.offset0,@object
	.size		.nv.reservedSmem.offset0,0x4
